//
// Generated by NVIDIA NVVM Compiler
//
// Compiler Build ID: CL-36424714
// Cuda compilation tools, release 13.0, V13.0.88
// Based on NVVM 20.0.0
//

.version 9.0
.target sm_100
.address_size 64

	// .globl	_Z14migrate_kernelPcm

.visible .entry _Z14migrate_kernelPcm(
	.param .u64 .ptr .align 1 _Z14migrate_kernelPcm_param_0,
	.param .u64 _Z14migrate_kernelPcm_param_1
)
{
	.reg .pred 	%p<11>;
	.reg .b16 	%rs<29>;
	.reg .b64 	%rd<8>;

	ld.param.u64 	%rd4, [_Z14migrate_kernelPcm_param_0];
	ld.param.u64 	%rd5, [_Z14migrate_kernelPcm_param_1];
	cvta.to.global.u64 	%rd1, %rd4;
	setp.eq.s64 	%p1, %rd5, 0;
	@%p1 bra 	$L__BB0_4;
	ld.global.u8 	%rs28, [%rd1];
	mov.b64 	%rd7, 600;
$L__BB0_2:
	add.s16 	%rs4, %rs28, 1;
	cvt.s16.s8 	%rs5, %rs4;
	setp.gt.s16 	%p2, %rs5, 100;
	add.s16 	%rs6, %rs28, -4;
	selp.b16 	%rs7, %rs6, %rs4, %p2;
	cvt.s16.s8 	%rs8, %rs7;
	setp.gt.s16 	%p3, %rs8, 99;
	selp.b16 	%rs9, -4, 1, %p3;
	add.s16 	%rs10, %rs7, %rs9;
	cvt.s16.s8 	%rs11, %rs10;
	setp.gt.s16 	%p4, %rs11, 99;
	selp.b16 	%rs12, -4, 1, %p4;
	add.s16 	%rs13, %rs10, %rs12;
	cvt.s16.s8 	%rs14, %rs13;
	setp.gt.s16 	%p5, %rs14, 99;
	selp.b16 	%rs15, -4, 1, %p5;
	add.s16 	%rs16, %rs13, %rs15;
	cvt.s16.s8 	%rs17, %rs16;
	setp.gt.s16 	%p6, %rs17, 99;
	selp.b16 	%rs18, -4, 1, %p6;
	add.s16 	%rs19, %rs16, %rs18;
	cvt.s16.s8 	%rs20, %rs19;
	setp.gt.s16 	%p7, %rs20, 99;
	selp.b16 	%rs21, -4, 1, %p7;
	add.s16 	%rs22, %rs19, %rs21;
	cvt.s16.s8 	%rs23, %rs22;
	setp.gt.s16 	%p8, %rs23, 99;
	selp.b16 	%rs24, -4, 1, %p8;
	add.s16 	%rs25, %rs22, %rs24;
	cvt.s16.s8 	%rs26, %rs25;
	add.s16 	%rs27, %rs25, 1;
	setp.gt.s16 	%p9, %rs26, 99;
	selp.b16 	%rs28, 96, %rs27, %p9;
	add.s64 	%rd7, %rd7, -8;
	setp.ne.s64 	%p10, %rd7, 0;
	@%p10 bra 	$L__BB0_2;
	st.global.u8 	[%rd1], %rs28;
$L__BB0_4:
	ret;

}


// ===== COMPILED SASS (sm_100) =====

	.target	sm_100

	.elftype	@"ET_EXEC"


//--------------------- .note.nv.tkinfo           --------------------------
	.section	.note.nv.tkinfo,"",@"SHT_NOTE"
	.sectionflags	@"SHF_NOTE_NV_TKINFO"
	.tkinfo
        /*0018*/ 	.word	0x00000002
        /*0030*/ 	.string	""
        /*0030*/ 	.string	"ptxas"
        /*0030*/ 	.string	"Cuda compilation tools, release 13.0, V13.0.88"
        /*0030*/ 	.string	"Build cuda_13.0.r13.0/compiler.36424714_0"
        /*0030*/ 	.string	"-arch sm_100 -m 64 "



//--------------------- .note.nv.cuinfo           --------------------------
	.section	.note.nv.cuinfo,"",@"SHT_NOTE"
	.sectionflags	@"SHF_NOTE_NV_CUINFO"
        /*0018*/ 	.short	0x0002
        /*001a*/ 	.short	0x0064
        /*001c*/ 	.short	0x0082
	.zero		2


//--------------------- .nv.info                  --------------------------
	.section	.nv.info,"",@"SHT_CUDA_INFO"
	.align	4


	//----- nvinfo : EIATTR_REGCOUNT
	.align		4
        /*0000*/ 	.byte	0x04, 0x2f
        /*0002*/ 	.short	(.L_1 - .L_0)
	.align		4
.L_0:
        /*0004*/ 	.word	index@(_Z14migrate_kernelPcm)
        /*0008*/ 	.word	0x00000008


	//----- nvinfo : EIATTR_FRAME_SIZE
	.align		4
.L_1:
        /*000c*/ 	.byte	0x04, 0x11
        /*000e*/ 	.short	(.L_3 - .L_2)
	.align		4
.L_2:
        /*0010*/ 	.word	index@(_Z14migrate_kernelPcm)
        /*0014*/ 	.word	0x00000000


	//----- nvinfo : EIATTR_MIN_STACK_SIZE
	.align		4
.L_3:
        /*0018*/ 	.byte	0x04, 0x12
        /*001a*/ 	.short	(.L_5 - .L_4)
	.align		4
.L_4:
        /*001c*/ 	.word	index@(_Z14migrate_kernelPcm)
        /*0020*/ 	.word	0x00000000
.L_5:


//--------------------- .nv.compat                --------------------------
	.section	.nv.compat,"",@"SHT_CUDA_COMPAT_INFO"
	.align	4
        /*0000*/ 	.byte	0x02, 0x09, 0x00, 0x00, 0x02, 0x02, 0x01, 0x00, 0x02, 0x05, 0x05, 0x00, 0x03, 0x07, 0x01, 0x01
        /*0010*/ 	.byte	0x02, 0x03, 0x00, 0x00, 0x02, 0x06, 0x01, 0x00, 0x04, 0x0b, 0x08, 0x00, 0x09, 0x00, 0x00, 0x00
        /*0020*/ 	.byte	0x00, 0x00, 0x00, 0x00


//--------------------- .nv.info._Z14migrate_kernelPcm --------------------------
	.section	.nv.info._Z14migrate_kernelPcm,"",@"SHT_CUDA_INFO"
	.sectionflags	@""
	.align	4


	//----- nvinfo : EIATTR_CUDA_API_VERSION
	.align		4
        /*0000*/ 	.byte	0x04, 0x37
        /*0002*/ 	.short	(.L_7 - .L_6)
.L_6:
        /*0004*/ 	.word	0x00000082


	//----- nvinfo : EIATTR_KPARAM_INFO
	.align		4
.L_7:
        /*0008*/ 	.byte	0x04, 0x17
        /*000a*/ 	.short	(.L_9 - .L_8)
.L_8:
        /*000c*/ 	.word	0x00000000
        /*0010*/ 	.short	0x0001
        /*0012*/ 	.short	0x0008
        /*0014*/ 	.byte	0x00, 0xf0, 0x21, 0x00


	//----- nvinfo : EIATTR_KPARAM_INFO
	.align		4
.L_9:
        /*0018*/ 	.byte	0x04, 0x17
        /*001a*/ 	.short	(.L_11 - .L_10)
.L_10:
        /*001c*/ 	.word	0x00000000
        /*0020*/ 	.short	0x0000
        /*0022*/ 	.short	0x0000
        /*0024*/ 	.byte	0x00, 0xf5, 0x21, 0x00


	//----- nvinfo : EIATTR_SPARSE_MMA_MASK
	.align		4
.L_11:
        /*0028*/ 	.byte	0x03, 0x50
        /*002a*/ 	.short	0x0000


	//----- nvinfo : EIATTR_MAXREG_COUNT
	.align		4
        /*002c*/ 	.byte	0x03, 0x1b
        /*002e*/ 	.short	0x00ff


	//----- nvinfo : EIATTR_MERCURY_ISA_VERSION
	.align		4
        /*0030*/ 	.byte	0x03, 0x5f
        /*0032*/ 	.short	0x0101


	//----- nvinfo : EIATTR_VRC_CTA_INIT_COUNT
	.align		4
        /*0034*/ 	.byte	0x02, 0x4a
	.zero		1
	.zero		1


	//----- nvinfo : EIATTR_EXIT_INSTR_OFFSETS
	.align		4
        /*0038*/ 	.byte	0x04, 0x1c
        /*003a*/ 	.short	(.L_13 - .L_12)


	//   ....[0]....
.L_12:
        /*003c*/ 	.word	0x00000040


	//   ....[1]....
        /*0040*/ 	.word	0x00000b10


	//----- nvinfo : EIATTR_CBANK_PARAM_SIZE
	.align		4
.L_13:
        /*0044*/ 	.byte	0x03, 0x19
        /*0046*/ 	.short	0x0010


	//----- nvinfo : EIATTR_PARAM_CBANK
	.align		4
        /*0048*/ 	.byte	0x04, 0x0a
        /*004a*/ 	.short	(.L_15 - .L_14)
	.align		4
.L_14:
        /*004c*/ 	.word	index@(.nv.constant0._Z14migrate_kernelPcm)
        /*0050*/ 	.short	0x0380
        /*0052*/ 	.short	0x0010


	//----- nvinfo : EIATTR_SW_WAR
	.align		4
.L_15:
        /*0054*/ 	.byte	0x04, 0x36
        /*0056*/ 	.short	(.L_17 - .L_16)
.L_16:
        /*0058*/ 	.word	0x00000008
.L_17:


//--------------------- .nv.callgraph             --------------------------
	.section	.nv.callgraph,"",@"SHT_CUDA_CALLGRAPH"
	.align	4
	.sectionentsize	8
	.align		4
        /*0000*/ 	.word	0x00000000
	.align		4
        /*0004*/ 	.word	0xffffffff
	.align		4
        /*0008*/ 	.word	0x00000000
	.align		4
        /*000c*/ 	.word	0xfffffffe
	.align		4
        /*0010*/ 	.word	0x00000000
	.align		4
        /*0014*/ 	.word	0xfffffffd
	.align		4
        /*0018*/ 	.word	0x00000000
	.align		4
        /*001c*/ 	.word	0xfffffffc


//--------------------- .text._Z14migrate_kernelPcm --------------------------
	.section	.text._Z14migrate_kernelPcm,"ax",@progbits
	.align	128
        .global         _Z14migrate_kernelPcm
        .type           _Z14migrate_kernelPcm,@function
        .size           _Z14migrate_kernelPcm,(.L_x_2 - _Z14migrate_kernelPcm)
        .other          _Z14migrate_kernelPcm,@"STO_CUDA_ENTRY STV_DEFAULT"
_Z14migrate_kernelPcm:
.text._Z14migrate_kernelPcm:
[----:B------:R-:W-:Y:S01]  /*0000*/  LDC R1, c[0x0][0x37c] ;  /* 0x0000df00ff017b82 */ /* 0x000fe20000000800 */
[----:B------:R-:W0:Y:S02]  /*0010*/  LDCU.64 UR4, c[0x0][0x388] ;  /* 0x00007100ff0477ac */ /* 0x000e240008000a00 */
[----:B0-----:R-:W-:-:S04]  /*0020*/  ISETP.NE.U32.AND P0, PT, RZ, UR4, PT ;  /* 0x00000004ff007c0c */ /* 0x001fc8000bf05070 */
[----:B------:R-:W-:-:S13]  /*0030*/  ISETP.NE.AND.EX P0, PT, RZ, UR5, PT, P0 ;  /* 0x00000005ff007c0c */ /* 0x000fda000bf05300 */
[----:B------:R-:W-:Y:S05]  /*0040*/  @!P0 EXIT ;  /* 0x000000000000894d */ /* 0x000fea0003800000 */
[----:B------:R-:W0:Y:S01]  /*0050*/  LDC.64 R2, c[0x0][0x380] ;  /* 0x0000e000ff027b82 */ /* 0x000e220000000a00 */
[----:B------:R-:W0:Y:S02]  /*0060*/  LDCU.64 UR6, c[0x0][0x358] ;  /* 0x00006b00ff0677ac */ /* 0x000e240008000a00 */
[----:B0-----:R0:W5:Y:S01]  /*0070*/  LDG.E.U8 R5, desc[UR6][R2.64] ;  /* 0x0000000602057981 */ /* 0x001162000c1e1100 */
[----:B------:R-:W-:Y:S01]  /*0080*/  UMOV UR5, 0x258 ;  /* 0x0000025800057882 */ /* 0x000fe20000000000 */
[----:B------:R-:W-:-:S05]  /*0090*/  UMOV UR4, URZ ;  /* 0x000000ff00047c82 */ /* 0x000fca0008000000 */
.L_x_0:
[----:B-----5:R-:W-:Y:S01]  /*00a0*/  VIADD R4, R5, 0x1 ;  /* 0x0000000105047836 */ /* 0x020fe20000000000 */
[----:B------:R-:W-:-:S04]  /*00b0*/  UIADD3 UR5, UP0, UPT, UR5, -0x28, URZ ;  /* 0xffffffd805057890 */ /* 0x000fc8000ff1e0ff */
[----:B------:R-:W-:Y:S01]  /*00c0*/  PRMT R0, R4, 0x8880, RZ ;  /* 0x0000888004007816 */ /* 0x000fe200000000ff */
[----:B------:R-:W-:Y:S02]  /*00d0*/  UIADD3.X UR4, UPT, UPT, UR4, -0x1, URZ, UP0, !UPT ;  /* 0xffffffff04047890 */ /* 0x000fe400087fe4ff */
[----:B------:R-:W-:Y:S01]  /*00e0*/  UISETP.NE.U32.AND UP0, UPT, UR5, URZ, UPT ;  /* 0x000000ff0500728c */ /* 0x000fe2000bf05070 */
[----:B------:R-:W-:-:S03]  /*00f0*/  ISETP.GT.AND P0, PT, R0, 0x64, PT ;  /* 0x000000640000780c */ /* 0x000fc60003f04270 */
[----:B------:R-:W-:-:S10]  /*0100*/  UISETP.NE.AND.EX UP0, UPT, UR4, URZ, UPT, UP0 ;  /* 0x000000ff0400728c */ /* 0x000fd4000bf05300 */
[----:B------:R-:W-:-:S04]  /*0110*/  @P0 VIADD R4, R5, 0xfffffffc ;  /* 0xfffffffc05040836 */ /* 0x000fc80000000000 */
[C---:B------:R-:W-:Y:S01]  /*0120*/  VIADD R5, R4.reuse, 0xfffc ;  /* 0x0000fffc04057836 */ /* 0x040fe20000000000 */
[----:B------:R-:W-:-:S04]  /*0130*/  PRMT R0, R4, 0x8880, RZ ;  /* 0x0000888004007816 */ /* 0x000fc800000000ff */
[----:B------:R-:W-:-:S13]  /*0140*/  ISETP.GT.AND P0, PT, R0, 0x63, PT ;  /* 0x000000630000780c */ /* 0x000fda0003f04270 */
[----:B------:R-:W-:-:S04]  /*0150*/  @!P0 VIADD R5, R4, 0x1 ;  /* 0x0000000104058836 */ /* 0x000fc80000000000 */
        /* <DEDUP_REMOVED lines=15> */
[----:B------:R-:W-:-:S05]  /*0250*/  @!P0 VIADD R5, R4, 0x1 ;  /* 0x0000000104058836 */ /* 0x000fca0000000000 */
[----:B------:R-:W-:-:S04]  /*0260*/  PRMT R0, R5, 0x8880, RZ ;  /* 0x0000888005007816 */ /* 0x000fc800000000ff */
[----:B------:R-:W-:Y:S01]  /*0270*/  ISETP.GT.AND P0, PT, R0, 0x63, PT ;  /* 0x000000630000780c */ /* 0x000fe20003f04270 */
[----:B------:R-:W-:-:S12]  /*0280*/  VIADD R0, R5, 0xfffc ;  /* 0x0000fffc05007836 */ /* 0x000fd80000000000 */
[----:B------:R-:W-:-:S05]  /*0290*/  @!P0 VIADD R0, R5, 0x1 ;  /* 0x0000000105008836 */ /* 0x000fca0000000000 */
[C---:B------:R-:W-:Y:S01]  /*02a0*/  PRMT R4, R0.reuse, 0x8880, RZ ;  /* 0x0000888000047816 */ /* 0x040fe200000000ff */
[----:B------:R-:W-:-:S03]  /*02b0*/  VIADD R0, R0, 0x1 ;  /* 0x0000000100007836 */ /* 0x000fc60000000000 */
[----:B------:R-:W-:-:S04]  /*02c0*/  ISETP.GT.AND P0, PT, R4, 0x63, PT ;  /* 0x000000630400780c */ /* 0x000fc80003f04270 */
[----:B------:R-:W-:-:S05]  /*02d0*/  SEL R0, R0, 0x60, !P0 ;  /* 0x0000006000007807 */ /* 0x000fca0004000000 */
[----:B------:R-:W-:-:S05]  /*02e0*/  VIADD R5, R0, 0x1 ;  /* 0x0000000100057836 */ /* 0x000fca0000000000 */
[----:B------:R-:W-:-:S04]  /*02f0*/  PRMT R4, R5, 0x8880, RZ ;  /* 0x0000888005047816 */ /* 0x000fc800000000ff */
[----:B------:R-:W-:-:S13]  /*0300*/  ISETP.GT.AND P0, PT, R4, 0x64, PT ;  /* 0x000000640400780c */ /* 0x000fda0003f04270 */
        /* <DEDUP_REMOVED lines=124> */
[----:B------:R-:W-:-:S04]  /*0ad0*/  SEL R0, R0, 0x60, !P0 ;  /* 0x0000006000007807 */ /* 0x000fc80004000000 */
[----:B------:R-:W-:Y:S01]  /*0ae0*/  PRMT R5, R0, 0x7610, R5 ;  /* 0x0000761000057816 */ /* 0x000fe20000000005 */
[----:B------:R-:W-:Y:S06]  /*0af0*/  BRA.U UP0, `(.L_x_0) ;  /* 0xfffffff500687547 */ /* 0x000fec000b83ffff */
[----:B------:R-:W-:Y:S01]  /*0b00*/  STG.E.U8 desc[UR6][R2.64], R5 ;  /* 0x0000000502007986 */ /* 0x000fe2000c101106 */
[----:B------:R-:W-:Y:S05]  /*0b10*/  EXIT ;  /* 0x000000000000794d */ /* 0x000fea0003800000 */
.L_x_1:
[----:B------:R-:W-:-:S00]  /*0b20*/  BRA `(.L_x_1) ;  /* 0xfffffffc00fc7947 */ /* 0x000fc0000383ffff */
[----:B------:R-:W-:-:S00]  /*0b30*/  NOP ;  /* 0x0000000000007918 */ /* 0x000fc00000000000 */
        /* <DEDUP_REMOVED lines=12> */
.L_x_2:


//--------------------- .nv.shared.reserved.0     --------------------------
	.section	.nv.shared.reserved.0,"aw",@nobits
	.weak		__nv_reservedSMEM_offset_0_alias
	.size		__nv_reservedSMEM_offset_0_alias, 0, 64
	.other		__nv_reservedSMEM_offset_0_alias,@"STO_CUDA_RESERVED_SHARED STV_DEFAULT"
__nv_reservedSMEM_offset_0_alias:
	.zero		0
	.zero		64


//--------------------- .nv.constant0._Z14migrate_kernelPcm --------------------------
	.section	.nv.constant0._Z14migrate_kernelPcm,"a",@progbits
	.sectionflags	@""
	.align	4
.nv.constant0._Z14migrate_kernelPcm:
	.zero		912


//--------------------- SYMBOLS --------------------------

	.type		.nv.reservedSmem.offset0,@object
	.size		.nv.reservedSmem.offset0,0x4
